//
// Generated by NVIDIA NVVM Compiler
//
// Compiler Build ID: CL-36424714
// Cuda compilation tools, release 13.0, V13.0.88
// Based on NVVM 20.0.0
//

.version 9.0
.target sm_100
.address_size 64

	// .globl	_Z11toGrayscalePhS_ii

.visible .entry _Z11toGrayscalePhS_ii(
	.param .u64 .ptr .align 1 _Z11toGrayscalePhS_ii_param_0,
	.param .u64 .ptr .align 1 _Z11toGrayscalePhS_ii_param_1,
	.param .u32 _Z11toGrayscalePhS_ii_param_2,
	.param .u32 _Z11toGrayscalePhS_ii_param_3
)
{
	.reg .pred 	%p<4>;
	.reg .b16 	%rs<4>;
	.reg .b32 	%r<14>;
	.reg .b32 	%f<7>;
	.reg .b64 	%rd<9>;

	ld.param.u64 	%rd1, [_Z11toGrayscalePhS_ii_param_0];
	ld.param.u64 	%rd2, [_Z11toGrayscalePhS_ii_param_1];
	ld.param.u32 	%r3, [_Z11toGrayscalePhS_ii_param_2];
	ld.param.u32 	%r4, [_Z11toGrayscalePhS_ii_param_3];
	mov.u32 	%r5, %ctaid.y;
	mov.u32 	%r6, %ntid.y;
	mov.u32 	%r7, %tid.y;
	mad.lo.s32 	%r1, %r5, %r6, %r7;
	mov.u32 	%r8, %ctaid.x;
	mov.u32 	%r9, %ntid.x;
	mov.u32 	%r10, %tid.x;
	mad.lo.s32 	%r2, %r8, %r9, %r10;
	setp.ge.s32 	%p1, %r1, %r4;
	setp.ge.s32 	%p2, %r2, %r3;
	or.pred  	%p3, %p2, %p1;
	@%p3 bra 	$L__BB0_2;
	cvta.to.global.u64 	%rd3, %rd2;
	cvta.to.global.u64 	%rd4, %rd1;
	mad.lo.s32 	%r11, %r3, %r1, %r2;
	mul.lo.s32 	%r12, %r11, 3;
	cvt.s64.s32 	%rd5, %r12;
	add.s64 	%rd6, %rd3, %rd5;
	ld.global.u8 	%rs1, [%rd6];
	ld.global.u8 	%rs2, [%rd6+1];
	ld.global.u8 	%rs3, [%rd6+2];
	cvt.rn.f32.u16 	%f1, %rs1;
	cvt.rn.f32.u16 	%f2, %rs2;
	mul.f32 	%f3, %f2, 0f3F35C28F;
	fma.rn.f32 	%f4, %f1, 0f3E570A3D, %f3;
	cvt.rn.f32.u16 	%f5, %rs3;
	fma.rn.f32 	%f6, %f5, 0f3D8F5C29, %f4;
	cvt.rzi.u32.f32 	%r13, %f6;
	cvt.s64.s32 	%rd7, %r11;
	add.s64 	%rd8, %rd4, %rd7;
	st.global.u8 	[%rd8], %r13;
$L__BB0_2:
	ret;

}


// ===== COMPILED SASS (sm_100) =====

	.target	sm_100

	.elftype	@"ET_EXEC"


//--------------------- .note.nv.tkinfo           --------------------------
	.section	.note.nv.tkinfo,"",@"SHT_NOTE"
	.sectionflags	@"SHF_NOTE_NV_TKINFO"
	.tkinfo
        /*0018*/ 	.word	0x00000002
        /*0030*/ 	.string	""
        /*0030*/ 	.string	"ptxas"
        /*0030*/ 	.string	"Cuda compilation tools, release 13.0, V13.0.88"
        /*0030*/ 	.string	"Build cuda_13.0.r13.0/compiler.36424714_0"
        /*0030*/ 	.string	"-arch sm_100 -m 64 "



//--------------------- .note.nv.cuinfo           --------------------------
	.section	.note.nv.cuinfo,"",@"SHT_NOTE"
	.sectionflags	@"SHF_NOTE_NV_CUINFO"
        /*0018*/ 	.short	0x0002
        /*001a*/ 	.short	0x0064
        /*001c*/ 	.short	0x0082
	.zero		2


//--------------------- .nv.info                  --------------------------
	.section	.nv.info,"",@"SHT_CUDA_INFO"
	.align	4


	//----- nvinfo : EIATTR_REGCOUNT
	.align		4
        /*0000*/ 	.byte	0x04, 0x2f
        /*0002*/ 	.short	(.L_1 - .L_0)
	.align		4
.L_0:
        /*0004*/ 	.word	index@(_Z11toGrayscalePhS_ii)
        /*0008*/ 	.word	0x0000000a


	//----- nvinfo : EIATTR_FRAME_SIZE
	.align		4
.L_1:
        /*000c*/ 	.byte	0x04, 0x11
        /*000e*/ 	.short	(.L_3 - .L_2)
	.align		4
.L_2:
        /*0010*/ 	.word	index@(_Z11toGrayscalePhS_ii)
        /*0014*/ 	.word	0x00000000


	//----- nvinfo : EIATTR_MIN_STACK_SIZE
	.align		4
.L_3:
        /*0018*/ 	.byte	0x04, 0x12
        /*001a*/ 	.short	(.L_5 - .L_4)
	.align		4
.L_4:
        /*001c*/ 	.word	index@(_Z11toGrayscalePhS_ii)
        /*0020*/ 	.word	0x00000000
.L_5:


//--------------------- .nv.compat                --------------------------
	.section	.nv.compat,"",@"SHT_CUDA_COMPAT_INFO"
	.align	4
        /*0000*/ 	.byte	0x02, 0x09, 0x00, 0x00, 0x02, 0x02, 0x01, 0x00, 0x02, 0x05, 0x05, 0x00, 0x03, 0x07, 0x01, 0x01
        /*0010*/ 	.byte	0x02, 0x03, 0x00, 0x00, 0x02, 0x06, 0x01, 0x00, 0x04, 0x0b, 0x08, 0x00, 0x09, 0x00, 0x00, 0x00
        /*0020*/ 	.byte	0x00, 0x00, 0x00, 0x00


//--------------------- .nv.info._Z11toGrayscalePhS_ii --------------------------
	.section	.nv.info._Z11toGrayscalePhS_ii,"",@"SHT_CUDA_INFO"
	.sectionflags	@""
	.align	4


	//----- nvinfo : EIATTR_CUDA_API_VERSION
	.align		4
        /*0000*/ 	.byte	0x04, 0x37
        /*0002*/ 	.short	(.L_7 - .L_6)
.L_6:
        /*0004*/ 	.word	0x00000082


	//----- nvinfo : EIATTR_KPARAM_INFO
	.align		4
.L_7:
        /*0008*/ 	.byte	0x04, 0x17
        /*000a*/ 	.short	(.L_9 - .L_8)
.L_8:
        /*000c*/ 	.word	0x00000000
        /*0010*/ 	.short	0x0003
        /*0012*/ 	.short	0x0014
        /*0014*/ 	.byte	0x00, 0xf0, 0x11, 0x00


	//----- nvinfo : EIATTR_KPARAM_INFO
	.align		4
.L_9:
        /*0018*/ 	.byte	0x04, 0x17
        /*001a*/ 	.short	(.L_11 - .L_10)
.L_10:
        /*001c*/ 	.word	0x00000000
        /*0020*/ 	.short	0x0002
        /*0022*/ 	.short	0x0010
        /*0024*/ 	.byte	0x00, 0xf0, 0x11, 0x00


	//----- nvinfo : EIATTR_KPARAM_INFO
	.align		4
.L_11:
        /*0028*/ 	.byte	0x04, 0x17
        /*002a*/ 	.short	(.L_13 - .L_12)
.L_12:
        /*002c*/ 	.word	0x00000000
        /*0030*/ 	.short	0x0001
        /*0032*/ 	.short	0x0008
        /*0034*/ 	.byte	0x00, 0xf5, 0x21, 0x00


	//----- nvinfo : EIATTR_KPARAM_INFO
	.align		4
.L_13:
        /*0038*/ 	.byte	0x04, 0x17
        /*003a*/ 	.short	(.L_15 - .L_14)
.L_14:
        /*003c*/ 	.word	0x00000000
        /*0040*/ 	.short	0x0000
        /*0042*/ 	.short	0x0000
        /*0044*/ 	.byte	0x00, 0xf5, 0x21, 0x00


	//----- nvinfo : EIATTR_SPARSE_MMA_MASK
	.align		4
.L_15:
        /*0048*/ 	.byte	0x03, 0x50
        /*004a*/ 	.short	0x0000


	//----- nvinfo : EIATTR_MAXREG_COUNT
	.align		4
        /*004c*/ 	.byte	0x03, 0x1b
        /*004e*/ 	.short	0x00ff


	//----- nvinfo : EIATTR_MERCURY_ISA_VERSION
	.align		4
        /*0050*/ 	.byte	0x03, 0x5f
        /*0052*/ 	.short	0x0101


	//----- nvinfo : EIATTR_VRC_CTA_INIT_COUNT
	.align		4
        /*0054*/ 	.byte	0x02, 0x4a
	.zero		1
	.zero		1


	//----- nvinfo : EIATTR_EXIT_INSTR_OFFSETS
	.align		4
        /*0058*/ 	.byte	0x04, 0x1c
        /*005a*/ 	.short	(.L_17 - .L_16)


	//   ....[0]....
.L_16:
        /*005c*/ 	.word	0x000000c0


	//   ....[1]....
        /*0060*/ 	.word	0x00000200


	//----- nvinfo : EIATTR_CBANK_PARAM_SIZE
	.align		4
.L_17:
        /*0064*/ 	.byte	0x03, 0x19
        /*0066*/ 	.short	0x0018


	//----- nvinfo : EIATTR_PARAM_CBANK
	.align		4
        /*0068*/ 	.byte	0x04, 0x0a
        /*006a*/ 	.short	(.L_19 - .L_18)
	.align		4
.L_18:
        /*006c*/ 	.word	index@(.nv.constant0._Z11toGrayscalePhS_ii)
        /*0070*/ 	.short	0x0380
        /*0072*/ 	.short	0x0018


	//----- nvinfo : EIATTR_SW_WAR
	.align		4
.L_19:
        /*0074*/ 	.byte	0x04, 0x36
        /*0076*/ 	.short	(.L_21 - .L_20)
.L_20:
        /*0078*/ 	.word	0x00000008
.L_21:


//--------------------- .nv.callgraph             --------------------------
	.section	.nv.callgraph,"",@"SHT_CUDA_CALLGRAPH"
	.align	4
	.sectionentsize	8
	.align		4
        /*0000*/ 	.word	0x00000000
	.align		4
        /*0004*/ 	.word	0xffffffff
	.align		4
        /*0008*/ 	.word	0x00000000
	.align		4
        /*000c*/ 	.word	0xfffffffe
	.align		4
        /*0010*/ 	.word	0x00000000
	.align		4
        /*0014*/ 	.word	0xfffffffd
	.align		4
        /*0018*/ 	.word	0x00000000
	.align		4
        /*001c*/ 	.word	0xfffffffc


//--------------------- .text._Z11toGrayscalePhS_ii --------------------------
	.section	.text._Z11toGrayscalePhS_ii,"ax",@progbits
	.align	128
        .global         _Z11toGrayscalePhS_ii
        .type           _Z11toGrayscalePhS_ii,@function
        .size           _Z11toGrayscalePhS_ii,(.L_x_1 - _Z11toGrayscalePhS_ii)
        .other          _Z11toGrayscalePhS_ii,@"STO_CUDA_ENTRY STV_DEFAULT"
_Z11toGrayscalePhS_ii:
.text._Z11toGrayscalePhS_ii:
[----:B------:R-:W-:Y:S01]  /*0000*/  LDC R1, c[0x0][0x37c] ;  /* 0x0000df00ff017b82 */ /* 0x000fe20000000800 */
[----:B------:R-:W0:Y:S07]  /*0010*/  S2R R3, SR_TID.Y ;  /* 0x0000000000037919 */ /* 0x000e2e0000002200 */
[----:B------:R-:W0:Y:S01]  /*0020*/  S2UR UR4, SR_CTAID.Y ;  /* 0x00000000000479c3 */ /* 0x000e220000002600 */
[----:B------:R-:W1:Y:S01]  /*0030*/  LDCU.64 UR6, c[0x0][0x390] ;  /* 0x00007200ff0677ac */ /* 0x000e620008000a00 */
[----:B------:R-:W2:Y:S06]  /*0040*/  S2R R5, SR_TID.X ;  /* 0x0000000000057919 */ /* 0x000eac0000002100 */
[----:B------:R-:W0:Y:S08]  /*0050*/  LDC R0, c[0x0][0x364] ;  /* 0x0000d900ff007b82 */ /* 0x000e300000000800 */
[----:B------:R-:W2:Y:S08]  /*0060*/  S2UR UR5, SR_CTAID.X ;  /* 0x00000000000579c3 */ /* 0x000eb00000002500 */
[----:B------:R-:W2:Y:S01]  /*0070*/  LDC R2, c[0x0][0x360] ;  /* 0x0000d800ff027b82 */ /* 0x000ea20000000800 */
[----:B0-----:R-:W-:-:S05]  /*0080*/  IMAD R0, R0, UR4, R3 ;  /* 0x0000000400007c24 */ /* 0x001fca000f8e0203 */
[----:B-1----:R-:W-:Y:S01]  /*0090*/  ISETP.GE.AND P0, PT, R0, UR7, PT ;  /* 0x0000000700007c0c */ /* 0x002fe2000bf06270 */
[----:B--2---:R-:W-:-:S05]  /*00a0*/  IMAD R3, R2, UR5, R5 ;  /* 0x0000000502037c24 */ /* 0x004fca000f8e0205 */
[----:B------:R-:W-:-:S13]  /*00b0*/  ISETP.GE.OR P0, PT, R3, UR6, P0 ;  /* 0x0000000603007c0c */ /* 0x000fda0008706670 */
[----:B------:R-:W-:Y:S05]  /*00c0*/  @P0 EXIT ;  /* 0x000000000000094d */ /* 0x000fea0003800000 */
[----:B------:R-:W0:Y:S01]  /*00d0*/  LDCU.128 UR8, c[0x0][0x380] ;  /* 0x00007000ff0877ac */ /* 0x000e220008000c00 */
[----:B------:R-:W-:Y:S01]  /*00e0*/  IMAD R0, R0, UR6, R3 ;  /* 0x0000000600007c24 */ /* 0x000fe2000f8e0203 */
[----:B------:R-:W1:Y:S03]  /*00f0*/  LDCU.64 UR4, c[0x0][0x358] ;  /* 0x00006b00ff0477ac */ /* 0x000e660008000a00 */
[----:B------:R-:W-:-:S05]  /*0100*/  IMAD R3, R0, 0x3, RZ ;  /* 0x0000000300037824 */ /* 0x000fca00078e02ff */
[----:B0-----:R-:W-:-:S04]  /*0110*/  IADD3 R2, P0, PT, R3, UR10, RZ ;  /* 0x0000000a03027c10 */ /* 0x001fc8000ff1e0ff */
[----:B------:R-:W-:-:S05]  /*0120*/  LEA.HI.X.SX32 R3, R3, UR11, 0x1, P0 ;  /* 0x0000000b03037c11 */ /* 0x000fca00080f0eff */
[----:B-1----:R-:W2:Y:S04]  /*0130*/  LDG.E.U8 R5, desc[UR4][R2.64+0x1] ;  /* 0x0000010402057981 */ /* 0x002ea8000c1e1100 */
[----:B------:R-:W3:Y:S04]  /*0140*/  LDG.E.U8 R4, desc[UR4][R2.64] ;  /* 0x0000000402047981 */ /* 0x000ee8000c1e1100 */
[----:B------:R-:W4:Y:S01]  /*0150*/  LDG.E.U8 R6, desc[UR4][R2.64+0x2] ;  /* 0x0000020402067981 */ /* 0x000f22000c1e1100 */
[----:B--2---:R-:W-:Y:S02]  /*0160*/  I2FP.F32.U32 R5, R5 ;  /* 0x0000000500057245 */ /* 0x004fe40000201000 */
[----:B---3--:R-:W-:-:S03]  /*0170*/  I2FP.F32.U32 R4, R4 ;  /* 0x0000000400047245 */ /* 0x008fc60000201000 */
[----:B------:R-:W-:Y:S01]  /*0180*/  FMUL R5, R5, 0.70999997854232788086 ;  /* 0x3f35c28f05057820 */ /* 0x000fe20000400000 */
[----:B----4-:R-:W-:-:S03]  /*0190*/  I2FP.F32.U32 R7, R6 ;  /* 0x0000000600077245 */ /* 0x010fc60000201000 */
[----:B------:R-:W-:-:S04]  /*01a0*/  FFMA R4, R4, 0.20999999344348907471, R5 ;  /* 0x3e570a3d04047823 */ /* 0x000fc80000000005 */
[----:B------:R-:W-:Y:S01]  /*01b0*/  FFMA R7, R7, 0.070000000298023223877, R4 ;  /* 0x3d8f5c2907077823 */ /* 0x000fe20000000004 */
[----:B------:R-:W-:-:S04]  /*01c0*/  IADD3 R4, P0, PT, R0, UR8, RZ ;  /* 0x0000000800047c10 */ /* 0x000fc8000ff1e0ff */
[----:B------:R-:W-:Y:S01]  /*01d0*/  LEA.HI.X.SX32 R5, R0, UR9, 0x1, P0 ;  /* 0x0000000900057c11 */ /* 0x000fe200080f0eff */
[----:B------:R-:W0:Y:S04]  /*01e0*/  F2I.U32.TRUNC.NTZ R7, R7 ;  /* 0x0000000700077305 */ /* 0x000e28000020f000 */
[----:B0-----:R-:W-:Y:S01]  /*01f0*/  STG.E.U8 desc[UR4][R4.64], R7 ;  /* 0x0000000704007986 */ /* 0x001fe2000c101104 */
[----:B------:R-:W-:Y:S05]  /*0200*/  EXIT ;  /* 0x000000000000794d */ /* 0x000fea0003800000 */
.L_x_0:
[----:B------:R-:W-:-:S00]  /*0210*/  BRA `(.L_x_0) ;  /* 0xfffffffc00fc7947 */ /* 0x000fc0000383ffff */
[----:B------:R-:W-:-:S00]  /*0220*/  NOP ;  /* 0x0000000000007918 */ /* 0x000fc00000000000 */
        /* <DEDUP_REMOVED lines=13> */
.L_x_1:


//--------------------- .nv.shared.reserved.0     --------------------------
	.section	.nv.shared.reserved.0,"aw",@nobits
	.weak		__nv_reservedSMEM_offset_0_alias
	.size		__nv_reservedSMEM_offset_0_alias, 0, 64
	.other		__nv_reservedSMEM_offset_0_alias,@"STO_CUDA_RESERVED_SHARED STV_DEFAULT"
__nv_reservedSMEM_offset_0_alias:
	.zero		0
	.zero		64


//--------------------- .nv.constant0._Z11toGrayscalePhS_ii --------------------------
	.section	.nv.constant0._Z11toGrayscalePhS_ii,"a",@progbits
	.sectionflags	@""
	.align	4
.nv.constant0._Z11toGrayscalePhS_ii:
	.zero		920


//--------------------- SYMBOLS --------------------------

	.type		.nv.reservedSmem.offset0,@object
	.size		.nv.reservedSmem.offset0,0x4
